	.headerflags	@"EF_CUDA_TEXMODE_UNIFIED EF_CUDA_64BIT_ADDRESS EF_CUDA_ACCELERATORS EF_CUDA_SM90 EF_CUDA_VIRTUAL_SM(EF_CUDA_SM90)"
	.elftype	@"ET_EXEC"


//--------------------- .nv.info                  --------------------------
	.section	.nv.info,"",@"SHT_CUDA_INFO"
	.align	4


	//----- nvinfo : EIATTR_REGCOUNT
	.align		4
        /*0000*/ 	.byte	0x04, 0x2f
        /*0002*/ 	.short	(.L_1 - .L_0)
	.align		4
.L_0:
        /*0004*/ 	.word	index@(triton_poi_fused__to_copy_arange_clamp_mul_sub_12)
        /*0008*/ 	.word	0x0000000a


	//----- nvinfo : EIATTR_MIN_STACK_SIZE
	.align		4
.L_1:
        /*000c*/ 	.byte	0x04, 0x12
        /*000e*/ 	.short	(.L_3 - .L_2)
	.align		4
.L_2:
        /*0010*/ 	.word	index@(triton_poi_fused__to_copy_arange_clamp_mul_sub_12)
        /*0014*/ 	.word	0x00000000


	//----- nvinfo : EIATTR_FRAME_SIZE
	.align		4
.L_3:
        /*0018*/ 	.byte	0x04, 0x11
        /*001a*/ 	.short	(.L_5 - .L_4)
	.align		4
.L_4:
        /*001c*/ 	.word	index@(triton_poi_fused__to_copy_arange_clamp_mul_sub_12)
        /*0020*/ 	.word	0x00000000


	//----- nvinfo : EIATTR_MIN_STACK_SIZE
	.align		4
.L_5:
        /*0024*/ 	.byte	0x04, 0x12
        /*0026*/ 	.short	(.L_7 - .L_6)
	.align		4
.L_6:
        /*0028*/ 	.word	index@(triton_poi_fused__to_copy_arange_clamp_mul_sub_12)
        /*002c*/ 	.word	0x00000000
.L_7:


//--------------------- .nv.info.triton_poi_fused__to_copy_arange_clamp_mul_sub_12 --------------------------
	.section	.nv.info.triton_poi_fused__to_copy_arange_clamp_mul_sub_12,"",@"SHT_CUDA_INFO"
	.sectionflags	@""
	.align	4


	//----- nvinfo : EIATTR_CUDA_API_VERSION
	.align		4
        /*0000*/ 	.byte	0x04, 0x37
        /*0002*/ 	.short	(.L_9 - .L_8)
.L_8:
        /*0004*/ 	.word	0x0000007c


	//----- nvinfo : EIATTR_KPARAM_INFO
	.align		4
.L_9:
        /*0008*/ 	.byte	0x04, 0x17
        /*000a*/ 	.short	(.L_11 - .L_10)
.L_10:
        /*000c*/ 	.word	0x00000000
        /*0010*/ 	.short	0x0001
        /*0012*/ 	.short	0x0008
        /*0014*/ 	.byte	0x00, 0xf0, 0x11, 0x00


	//----- nvinfo : EIATTR_KPARAM_INFO
	.align		4
.L_11:
        /*0018*/ 	.byte	0x04, 0x17
        /*001a*/ 	.short	(.L_13 - .L_12)
.L_12:
        /*001c*/ 	.word	0x00000000
        /*0020*/ 	.short	0x0000
        /*0022*/ 	.short	0x0000
        /*0024*/ 	.byte	0x00, 0xf4, 0x21, 0x00


	//----- nvinfo : EIATTR_SPARSE_MMA_MASK
	.align		4
.L_13:
        /*0028*/ 	.byte	0x03, 0x50
        /*002a*/ 	.short	0x0000


	//----- nvinfo : EIATTR_MAXREG_COUNT
	.align		4
        /*002c*/ 	.byte	0x03, 0x1b
        /*002e*/ 	.short	0x00ff


	//----- nvinfo : EIATTR_EXIT_INSTR_OFFSETS
	.align		4
        /*0030*/ 	.byte	0x04, 0x1c
        /*0032*/ 	.short	(.L_15 - .L_14)


	//   ....[0]....
.L_14:
        /*0034*/ 	.word	0x000000e0


	//   ....[1]....
        /*0038*/ 	.word	0x00000110


	//----- nvinfo : EIATTR_REQNTID
	.align		4
.L_15:
        /*003c*/ 	.byte	0x04, 0x10
        /*003e*/ 	.short	(.L_17 - .L_16)
.L_16:
        /*0040*/ 	.word	0x00000020
        /*0044*/ 	.word	0x00000001
        /*0048*/ 	.word	0x00000001


	//----- nvinfo : EIATTR_CBANK_PARAM_SIZE
	.align		4
.L_17:
        /*004c*/ 	.byte	0x03, 0x19
        /*004e*/ 	.short	0x000c


	//----- nvinfo : EIATTR_PARAM_CBANK
	.align		4
        /*0050*/ 	.byte	0x04, 0x0a
        /*0052*/ 	.short	(.L_19 - .L_18)
	.align		4
.L_18:
        /*0054*/ 	.word	index@(.nv.constant0.triton_poi_fused__to_copy_arange_clamp_mul_sub_12)
        /*0058*/ 	.short	0x0210
        /*005a*/ 	.short	0x000c


	//----- nvinfo : EIATTR_SW_WAR
	.align		4
.L_19:
        /*005c*/ 	.byte	0x04, 0x36
        /*005e*/ 	.short	(.L_21 - .L_20)
.L_20:
        /*0060*/ 	.word	0x00000008
.L_21:


//--------------------- .nv.callgraph             --------------------------
	.section	.nv.callgraph,"",@"SHT_CUDA_CALLGRAPH"
	.align	4
	.sectionentsize	8
	.align		4
        /*0000*/ 	.word	0x00000000
	.align		4
        /*0004*/ 	.word	0xffffffff
	.align		4
        /*0008*/ 	.word	0x00000000
	.align		4
        /*000c*/ 	.word	0xfffffffe
	.align		4
        /*0010*/ 	.word	0x00000000
	.align		4
        /*0014*/ 	.word	0xfffffffd
	.align		4
        /*0018*/ 	.word	0x00000000
	.align		4
        /*001c*/ 	.word	0xfffffffc


//--------------------- .text.triton_poi_fused__to_copy_arange_clamp_mul_sub_12 --------------------------
	.section	.text.triton_poi_fused__to_copy_arange_clamp_mul_sub_12,"ax",@progbits
	.align	128
        .global         triton_poi_fused__to_copy_arange_clamp_mul_sub_12
        .type           triton_poi_fused__to_copy_arange_clamp_mul_sub_12,@function
        .size           triton_poi_fused__to_copy_arange_clamp_mul_sub_12,(.L_x_1 - triton_poi_fused__to_copy_arange_clamp_mul_sub_12)
        .other          triton_poi_fused__to_copy_arange_clamp_mul_sub_12,@"STO_CUDA_ENTRY STV_DEFAULT"
triton_poi_fused__to_copy_arange_clamp_mul_sub_12:
.text.triton_poi_fused__to_copy_arange_clamp_mul_sub_12:
[----:B------:R-:W0:Y:S02]  /*0000*/  LDC R1, c[0x0][0x28] ;  /* 0x00000a00ff017b82 */ /* 0x000e240000000800 */
[----:B------:R-:W1:Y:S01]  /*0010*/  S2R R0, SR_TID.X ;  /* 0x0000000000007919 */ /* 0x000e620000002100 */
[----:B------:R-:W2:Y:S01]  /*0020*/  LDC.64 R2, c[0x0][0x210] ;  /* 0x00008400ff027b82 */ /* 0x000ea20000000a00 */
[----:B------:R-:W3:Y:S01]  /*0030*/  S2R R5, SR_CTAID.X ;  /* 0x0000000000057919 */ /* 0x000ee20000002500 */
[----:B-1----:R-:W-:-:S05]  /*0040*/  LOP3.LUT R0, R0, 0x1f, RZ, 0xc0, !PT ;  /* 0x0000001f00007812 */ /* 0x002fca00078ec0ff */
[----:B---3--:R-:W-:-:S04]  /*0050*/  IMAD R5, R5, 0x20, R0 ;  /* 0x0000002005057824 */ /* 0x008fc800078e0200 */
[C---:B--2---:R-:W-:Y:S01]  /*0060*/  IMAD.WIDE R2, R5.reuse, 0x4, R2 ;  /* 0x0000000405027825 */ /* 0x044fe200078e0202 */
[----:B------:R-:W-:Y:S02]  /*0070*/  I2FP.F32.S32 R0, R5 ;  /* 0x0000000500007245 */ /* 0x000fe40000201400 */
[----:B------:R-:W-:-:S03]  /*0080*/  ISETP.GE.AND P0, PT, R5, 0x20, PT ;  /* 0x000000200500780c */ /* 0x000fc60003f06270 */
[----:B------:R-:W-:-:S05]  /*0090*/  FMUL R0, R0, 0.48387095332145690918 ;  /* 0x3ef7bdef00007820 */ /* 0x000fca0000400000 */
[----:B------:R-:W-:-:S04]  /*00a0*/  FMNMX R0, RZ, R0, !PT ;  /* 0x00000000ff007209 */ /* 0x000fc80007800000 */
[----:B------:R-:W1:Y:S02]  /*00b0*/  F2I.TRUNC.NTZ R4, R0 ;  /* 0x0000000000047305 */ /* 0x000e64000020f100 */
[----:B-1----:R-:W-:-:S05]  /*00c0*/  I2FP.F32.S32 R7, R4 ;  /* 0x0000000400077245 */ /* 0x002fca0000201400 */
[----:B------:R-:W-:Y:S01]  /*00d0*/  FADD.SAT R7, R0, -R7 ;  /* 0x8000000700077221 */ /* 0x000fe20000002000 */
[----:B------:R-:W-:Y:S06]  /*00e0*/  @P0 EXIT ;  /* 0x000000000000094d */ /* 0x000fec0003800000 */
[----:B------:R-:W-:Y:S02]  /*00f0*/  ULDC.64 UR4, c[0x0][0x208] ;  /* 0x0000820000047ab9 */ /* 0x000fe40000000a00 */
[----:B------:R-:W-:Y:S01]  /*0100*/  STG.E desc[UR4][R2.64], R7 ;  /* 0x0000000702007986 */ /* 0x000fe2000c101904 */
[----:B------:R-:W-:Y:S05]  /*0110*/  EXIT ;  /* 0x000000000000794d */ /* 0x000fea0003800000 */
.L_x_0:
[----:B------:R-:W-:-:S00]  /*0120*/  BRA `(.L_x_0) ;  /* 0xfffffffc00fc7947 */ /* 0x000fc0000383ffff */
[----:B------:R-:W-:-:S00]  /*0130*/  NOP ;  /* 0x0000000000007918 */ /* 0x000fc00000000000 */
        /* <DEDUP_REMOVED lines=12> */
.L_x_1:


//--------------------- .nv.constant0.triton_poi_fused__to_copy_arange_clamp_mul_sub_12 --------------------------
	.section	.nv.constant0.triton_poi_fused__to_copy_arange_clamp_mul_sub_12,"a",@progbits
	.sectionflags	@""
	.align	4
.nv.constant0.triton_poi_fused__to_copy_arange_clamp_mul_sub_12:
	.zero		540
